//
// Generated by NVIDIA NVVM Compiler
//
// Compiler Build ID: CL-36424714
// Cuda compilation tools, release 13.0, V13.0.88
// Based on NVVM 20.0.0
//

.version 9.0
.target sm_100
.address_size 64

	// .globl	_Z4vec1PdS_i

.visible .entry _Z4vec1PdS_i(
	.param .u64 .ptr .align 1 _Z4vec1PdS_i_param_0,
	.param .u64 .ptr .align 1 _Z4vec1PdS_i_param_1,
	.param .u32 _Z4vec1PdS_i_param_2
)
{
	.reg .pred 	%p<2>;
	.reg .b32 	%r<6>;
	.reg .b64 	%rd<8>;
	.reg .b64 	%fd<3>;

	ld.param.u64 	%rd1, [_Z4vec1PdS_i_param_0];
	ld.param.u64 	%rd2, [_Z4vec1PdS_i_param_1];
	ld.param.u32 	%r2, [_Z4vec1PdS_i_param_2];
	mov.u32 	%r3, %ctaid.x;
	mov.u32 	%r4, %ntid.x;
	mov.u32 	%r5, %tid.x;
	mad.lo.s32 	%r1, %r3, %r4, %r5;
	setp.ge.s32 	%p1, %r1, %r2;
	@%p1 bra 	$L__BB0_2;
	cvta.to.global.u64 	%rd3, %rd1;
	cvta.to.global.u64 	%rd4, %rd2;
	mul.wide.s32 	%rd5, %r1, 8;
	add.s64 	%rd6, %rd3, %rd5;
	ld.global.f64 	%fd1, [%rd6];
	add.f64 	%fd2, %fd1, 0d3FF0000000000000;
	add.s64 	%rd7, %rd4, %rd5;
	st.global.f64 	[%rd7], %fd2;
$L__BB0_2:
	ret;

}


// ===== COMPILED SASS (sm_100) =====

	.target	sm_100

	.elftype	@"ET_EXEC"


//--------------------- .note.nv.tkinfo           --------------------------
	.section	.note.nv.tkinfo,"",@"SHT_NOTE"
	.sectionflags	@"SHF_NOTE_NV_TKINFO"
	.tkinfo
        /*0018*/ 	.word	0x00000002
        /*0030*/ 	.string	""
        /*0030*/ 	.string	"ptxas"
        /*0030*/ 	.string	"Cuda compilation tools, release 13.0, V13.0.88"
        /*0030*/ 	.string	"Build cuda_13.0.r13.0/compiler.36424714_0"
        /*0030*/ 	.string	"-arch sm_100 -m 64 "



//--------------------- .note.nv.cuinfo           --------------------------
	.section	.note.nv.cuinfo,"",@"SHT_NOTE"
	.sectionflags	@"SHF_NOTE_NV_CUINFO"
        /*0018*/ 	.short	0x0002
        /*001a*/ 	.short	0x0064
        /*001c*/ 	.short	0x0082
	.zero		2


//--------------------- .nv.info                  --------------------------
	.section	.nv.info,"",@"SHT_CUDA_INFO"
	.align	4


	//----- nvinfo : EIATTR_REGCOUNT
	.align		4
        /*0000*/ 	.byte	0x04, 0x2f
        /*0002*/ 	.short	(.L_1 - .L_0)
	.align		4
.L_0:
        /*0004*/ 	.word	index@(_Z4vec1PdS_i)
        /*0008*/ 	.word	0x0000000c


	//----- nvinfo : EIATTR_FRAME_SIZE
	.align		4
.L_1:
        /*000c*/ 	.byte	0x04, 0x11
        /*000e*/ 	.short	(.L_3 - .L_2)
	.align		4
.L_2:
        /*0010*/ 	.word	index@(_Z4vec1PdS_i)
        /*0014*/ 	.word	0x00000000


	//----- nvinfo : EIATTR_MIN_STACK_SIZE
	.align		4
.L_3:
        /*0018*/ 	.byte	0x04, 0x12
        /*001a*/ 	.short	(.L_5 - .L_4)
	.align		4
.L_4:
        /*001c*/ 	.word	index@(_Z4vec1PdS_i)
        /*0020*/ 	.word	0x00000000
.L_5:


//--------------------- .nv.compat                --------------------------
	.section	.nv.compat,"",@"SHT_CUDA_COMPAT_INFO"
	.align	4
        /*0000*/ 	.byte	0x02, 0x09, 0x00, 0x00, 0x02, 0x02, 0x01, 0x00, 0x02, 0x05, 0x05, 0x00, 0x03, 0x07, 0x01, 0x01
        /*0010*/ 	.byte	0x02, 0x03, 0x00, 0x00, 0x02, 0x06, 0x01, 0x00, 0x04, 0x0b, 0x08, 0x00, 0x01, 0x00, 0x00, 0x00
        /*0020*/ 	.byte	0x00, 0x00, 0x00, 0x00


//--------------------- .nv.info._Z4vec1PdS_i     --------------------------
	.section	.nv.info._Z4vec1PdS_i,"",@"SHT_CUDA_INFO"
	.sectionflags	@""
	.align	4


	//----- nvinfo : EIATTR_CUDA_API_VERSION
	.align		4
        /*0000*/ 	.byte	0x04, 0x37
        /*0002*/ 	.short	(.L_7 - .L_6)
.L_6:
        /*0004*/ 	.word	0x00000082


	//----- nvinfo : EIATTR_KPARAM_INFO
	.align		4
.L_7:
        /*0008*/ 	.byte	0x04, 0x17
        /*000a*/ 	.short	(.L_9 - .L_8)
.L_8:
        /*000c*/ 	.word	0x00000000
        /*0010*/ 	.short	0x0002
        /*0012*/ 	.short	0x0010
        /*0014*/ 	.byte	0x00, 0xf0, 0x11, 0x00


	//----- nvinfo : EIATTR_KPARAM_INFO
	.align		4
.L_9:
        /*0018*/ 	.byte	0x04, 0x17
        /*001a*/ 	.short	(.L_11 - .L_10)
.L_10:
        /*001c*/ 	.word	0x00000000
        /*0020*/ 	.short	0x0001
        /*0022*/ 	.short	0x0008
        /*0024*/ 	.byte	0x00, 0xf5, 0x21, 0x00


	//----- nvinfo : EIATTR_KPARAM_INFO
	.align		4
.L_11:
        /*0028*/ 	.byte	0x04, 0x17
        /*002a*/ 	.short	(.L_13 - .L_12)
.L_12:
        /*002c*/ 	.word	0x00000000
        /*0030*/ 	.short	0x0000
        /*0032*/ 	.short	0x0000
        /*0034*/ 	.byte	0x00, 0xf5, 0x21, 0x00


	//----- nvinfo : EIATTR_SPARSE_MMA_MASK
	.align		4
.L_13:
        /*0038*/ 	.byte	0x03, 0x50
        /*003a*/ 	.short	0x0000


	//----- nvinfo : EIATTR_MAXREG_COUNT
	.align		4
        /*003c*/ 	.byte	0x03, 0x1b
        /*003e*/ 	.short	0x00ff


	//----- nvinfo : EIATTR_MERCURY_ISA_VERSION
	.align		4
        /*0040*/ 	.byte	0x03, 0x5f
        /*0042*/ 	.short	0x0101


	//----- nvinfo : EIATTR_VRC_CTA_INIT_COUNT
	.align		4
        /*0044*/ 	.byte	0x02, 0x4a
	.zero		1
	.zero		1


	//----- nvinfo : EIATTR_EXIT_INSTR_OFFSETS
	.align		4
        /*0048*/ 	.byte	0x04, 0x1c
        /*004a*/ 	.short	(.L_15 - .L_14)


	//   ....[0]....
.L_14:
        /*004c*/ 	.word	0x00000070


	//   ....[1]....
        /*0050*/ 	.word	0x00000100


	//----- nvinfo : EIATTR_CBANK_PARAM_SIZE
	.align		4
.L_15:
        /*0054*/ 	.byte	0x03, 0x19
        /*0056*/ 	.short	0x0014


	//----- nvinfo : EIATTR_PARAM_CBANK
	.align		4
        /*0058*/ 	.byte	0x04, 0x0a
        /*005a*/ 	.short	(.L_17 - .L_16)
	.align		4
.L_16:
        /*005c*/ 	.word	index@(.nv.constant0._Z4vec1PdS_i)
        /*0060*/ 	.short	0x0380
        /*0062*/ 	.short	0x0014


	//----- nvinfo : EIATTR_SW_WAR
	.align		4
.L_17:
        /*0064*/ 	.byte	0x04, 0x36
        /*0066*/ 	.short	(.L_19 - .L_18)
.L_18:
        /*0068*/ 	.word	0x00000008
.L_19:


//--------------------- .nv.callgraph             --------------------------
	.section	.nv.callgraph,"",@"SHT_CUDA_CALLGRAPH"
	.align	4
	.sectionentsize	8
	.align		4
        /*0000*/ 	.word	0x00000000
	.align		4
        /*0004*/ 	.word	0xffffffff
	.align		4
        /*0008*/ 	.word	0x00000000
	.align		4
        /*000c*/ 	.word	0xfffffffe
	.align		4
        /*0010*/ 	.word	0x00000000
	.align		4
        /*0014*/ 	.word	0xfffffffd
	.align		4
        /*0018*/ 	.word	0x00000000
	.align		4
        /*001c*/ 	.word	0xfffffffc


//--------------------- .text._Z4vec1PdS_i        --------------------------
	.section	.text._Z4vec1PdS_i,"ax",@progbits
	.align	128
        .global         _Z4vec1PdS_i
        .type           _Z4vec1PdS_i,@function
        .size           _Z4vec1PdS_i,(.L_x_1 - _Z4vec1PdS_i)
        .other          _Z4vec1PdS_i,@"STO_CUDA_ENTRY STV_DEFAULT"
_Z4vec1PdS_i:
.text._Z4vec1PdS_i:
[----:B------:R-:W-:Y:S01]  /*0000*/  LDC R1, c[0x0][0x37c] ;  /* 0x0000df00ff017b82 */ /* 0x000fe20000000800 */
[----:B------:R-:W0:Y:S07]  /*0010*/  S2R R0, SR_TID.X ;  /* 0x0000000000007919 */ /* 0x000e2e0000002100 */
[----:B------:R-:W0:Y:S01]  /*0020*/  S2UR UR4, SR_CTAID.X ;  /* 0x00000000000479c3 */ /* 0x000e220000002500 */
[----:B------:R-:W1:Y:S07]  /*0030*/  LDCU UR5, c[0x0][0x390] ;  /* 0x00007200ff0577ac */ /* 0x000e6e0008000800 */
[----:B------:R-:W0:Y:S02]  /*0040*/  LDC R9, c[0x0][0x360] ;  /* 0x0000d800ff097b82 */ /* 0x000e240000000800 */
[----:B0-----:R-:W-:-:S05]  /*0050*/  IMAD R9, R9, UR4, R0 ;  /* 0x0000000409097c24 */ /* 0x001fca000f8e0200 */
[----:B-1----:R-:W-:-:S13]  /*0060*/  ISETP.GE.AND P0, PT, R9, UR5, PT ;  /* 0x0000000509007c0c */ /* 0x002fda000bf06270 */
[----:B------:R-:W-:Y:S05]  /*0070*/  @P0 EXIT ;  /* 0x000000000000094d */ /* 0x000fea0003800000 */
[----:B------:R-:W0:Y:S01]  /*0080*/  LDC.64 R2, c[0x0][0x380] ;  /* 0x0000e000ff027b82 */ /* 0x000e220000000a00 */
[----:B------:R-:W1:Y:S07]  /*0090*/  LDCU.64 UR4, c[0x0][0x358] ;  /* 0x00006b00ff0477ac */ /* 0x000e6e0008000a00 */
[----:B------:R-:W2:Y:S01]  /*00a0*/  LDC.64 R6, c[0x0][0x388] ;  /* 0x0000e200ff067b82 */ /* 0x000ea20000000a00 */
[----:B0-----:R-:W-:-:S06]  /*00b0*/  IMAD.WIDE R2, R9, 0x8, R2 ;  /* 0x0000000809027825 */ /* 0x001fcc00078e0202 */
[----:B-1----:R-:W3:Y:S01]  /*00c0*/  LDG.E.64 R2, desc[UR4][R2.64] ;  /* 0x0000000402027981 */ /* 0x002ee2000c1e1b00 */
[----:B--2---:R-:W-:Y:S01]  /*00d0*/  IMAD.WIDE R6, R9, 0x8, R6 ;  /* 0x0000000809067825 */ /* 0x004fe200078e0206 */
[----:B---3--:R-:W-:-:S07]  /*00e0*/  DADD R4, R2, 1 ;  /* 0x3ff0000002047429 */ /* 0x008fce0000000000 */
[----:B------:R-:W-:Y:S01]  /*00f0*/  STG.E.64 desc[UR4][R6.64], R4 ;  /* 0x0000000406007986 */ /* 0x000fe2000c101b04 */
[----:B------:R-:W-:Y:S05]  /*0100*/  EXIT ;  /* 0x000000000000794d */ /* 0x000fea0003800000 */
.L_x_0:
[----:B------:R-:W-:-:S00]  /*0110*/  BRA `(.L_x_0) ;  /* 0xfffffffc00fc7947 */ /* 0x000fc0000383ffff */
[----:B------:R-:W-:-:S00]  /*0120*/  NOP ;  /* 0x0000000000007918 */ /* 0x000fc00000000000 */
        /* <DEDUP_REMOVED lines=13> */
.L_x_1:


//--------------------- .nv.shared.reserved.0     --------------------------
	.section	.nv.shared.reserved.0,"aw",@nobits
	.weak		__nv_reservedSMEM_offset_0_alias
	.size		__nv_reservedSMEM_offset_0_alias, 0, 64
	.other		__nv_reservedSMEM_offset_0_alias,@"STO_CUDA_RESERVED_SHARED STV_DEFAULT"
__nv_reservedSMEM_offset_0_alias:
	.zero		0
	.zero		64


//--------------------- .nv.constant0._Z4vec1PdS_i --------------------------
	.section	.nv.constant0._Z4vec1PdS_i,"a",@progbits
	.sectionflags	@""
	.align	4
.nv.constant0._Z4vec1PdS_i:
	.zero		916


//--------------------- SYMBOLS --------------------------

	.type		.nv.reservedSmem.offset0,@object
	.size		.nv.reservedSmem.offset0,0x4
